//
// Generated by NVIDIA NVVM Compiler
//
// Compiler Build ID: CL-36424714
// Cuda compilation tools, release 13.0, V13.0.88
// Based on NVVM 20.0.0
//

.version 9.0
.target sm_100
.address_size 64

	// .globl	_Z22matrixTranspose_globalPfS_i
// _ZZ22matrixTranspose_sharedPfS_iE12sharedMemory has been demoted

.visible .entry _Z22matrixTranspose_globalPfS_i(
	.param .u64 .ptr .align 1 _Z22matrixTranspose_globalPfS_i_param_0,
	.param .u64 .ptr .align 1 _Z22matrixTranspose_globalPfS_i_param_1,
	.param .u32 _Z22matrixTranspose_globalPfS_i_param_2
)
{
	.reg .pred 	%p<2>;
	.reg .b32 	%r<15>;
	.reg .b32 	%f<2>;
	.reg .b64 	%rd<9>;

	ld.param.u64 	%rd1, [_Z22matrixTranspose_globalPfS_i_param_0];
	ld.param.u64 	%rd2, [_Z22matrixTranspose_globalPfS_i_param_1];
	ld.param.u32 	%r4, [_Z22matrixTranspose_globalPfS_i_param_2];
	mov.u32 	%r5, %ctaid.x;
	mov.u32 	%r6, %ntid.x;
	mov.u32 	%r7, %tid.x;
	mad.lo.s32 	%r1, %r5, %r6, %r7;
	mov.u32 	%r8, %ctaid.y;
	mov.u32 	%r9, %ntid.y;
	mov.u32 	%r10, %tid.y;
	mad.lo.s32 	%r11, %r8, %r9, %r10;
	max.s32 	%r12, %r1, %r11;
	setp.ge.s32 	%p1, %r12, %r4;
	@%p1 bra 	$L__BB0_2;
	cvta.to.global.u64 	%rd3, %rd1;
	cvta.to.global.u64 	%rd4, %rd2;
	mad.lo.s32 	%r13, %r4, %r1, %r11;
	mul.wide.s32 	%rd5, %r13, 4;
	add.s64 	%rd6, %rd3, %rd5;
	ld.global.f32 	%f1, [%rd6];
	mad.lo.s32 	%r14, %r4, %r11, %r1;
	mul.wide.s32 	%rd7, %r14, 4;
	add.s64 	%rd8, %rd4, %rd7;
	st.global.f32 	[%rd8], %f1;
$L__BB0_2:
	ret;

}
	// .globl	_Z22matrixTranspose_sharedPfS_i
.visible .entry _Z22matrixTranspose_sharedPfS_i(
	.param .u64 .ptr .align 1 _Z22matrixTranspose_sharedPfS_i_param_0,
	.param .u64 .ptr .align 1 _Z22matrixTranspose_sharedPfS_i_param_1,
	.param .u32 _Z22matrixTranspose_sharedPfS_i_param_2
)
{
	.reg .pred 	%p<3>;
	.reg .b32 	%r<28>;
	.reg .b32 	%f<3>;
	.reg .b64 	%rd<9>;
	// demoted variable
	.shared .align 4 .b8 _ZZ22matrixTranspose_sharedPfS_iE12sharedMemory[1024];
	ld.param.u64 	%rd1, [_Z22matrixTranspose_sharedPfS_i_param_0];
	ld.param.u64 	%rd2, [_Z22matrixTranspose_sharedPfS_i_param_1];
	ld.param.u32 	%r10, [_Z22matrixTranspose_sharedPfS_i_param_2];
	mov.u32 	%r11, %ctaid.x;
	shl.b32 	%r1, %r11, 4;
	mov.u32 	%r2, %tid.x;
	add.s32 	%r3, %r1, %r2;
	mov.u32 	%r12, %ctaid.y;
	shl.b32 	%r4, %r12, 4;
	mov.u32 	%r5, %tid.y;
	add.s32 	%r13, %r4, %r5;
	max.s32 	%r14, %r3, %r13;
	setp.ge.s32 	%p1, %r14, %r10;
	@%p1 bra 	$L__BB1_2;
	cvta.to.global.u64 	%rd3, %rd1;
	mad.lo.s32 	%r15, %r10, %r13, %r3;
	mul.wide.s32 	%rd4, %r15, 4;
	add.s64 	%rd5, %rd3, %rd4;
	ld.global.f32 	%f1, [%rd5];
	shl.b32 	%r16, %r5, 6;
	mov.u32 	%r17, _ZZ22matrixTranspose_sharedPfS_iE12sharedMemory;
	add.s32 	%r18, %r17, %r16;
	shl.b32 	%r19, %r2, 2;
	add.s32 	%r20, %r18, %r19;
	st.shared.f32 	[%r20], %f1;
$L__BB1_2:
	bar.sync 	0;
	add.s32 	%r7, %r4, %r2;
	add.s32 	%r8, %r1, %r5;
	max.s32 	%r21, %r7, %r8;
	setp.ge.s32 	%p2, %r21, %r10;
	@%p2 bra 	$L__BB1_4;
	shl.b32 	%r22, %r2, 6;
	mov.u32 	%r23, _ZZ22matrixTranspose_sharedPfS_iE12sharedMemory;
	add.s32 	%r24, %r23, %r22;
	shl.b32 	%r25, %r5, 2;
	add.s32 	%r26, %r24, %r25;
	ld.shared.f32 	%f2, [%r26];
	mad.lo.s32 	%r27, %r10, %r8, %r7;
	cvta.to.global.u64 	%rd6, %rd2;
	mul.wide.s32 	%rd7, %r27, 4;
	add.s64 	%rd8, %rd6, %rd7;
	st.global.f32 	[%rd8], %f2;
$L__BB1_4:
	ret;

}


// ===== COMPILED SASS (sm_100) =====

	.target	sm_100

	.elftype	@"ET_EXEC"


//--------------------- .note.nv.tkinfo           --------------------------
	.section	.note.nv.tkinfo,"",@"SHT_NOTE"
	.sectionflags	@"SHF_NOTE_NV_TKINFO"
	.tkinfo
        /*0018*/ 	.word	0x00000002
        /*0030*/ 	.string	""
        /*0030*/ 	.string	"ptxas"
        /*0030*/ 	.string	"Cuda compilation tools, release 13.0, V13.0.88"
        /*0030*/ 	.string	"Build cuda_13.0.r13.0/compiler.36424714_0"
        /*0030*/ 	.string	"-arch sm_100 -m 64 "



//--------------------- .note.nv.cuinfo           --------------------------
	.section	.note.nv.cuinfo,"",@"SHT_NOTE"
	.sectionflags	@"SHF_NOTE_NV_CUINFO"
        /*0018*/ 	.short	0x0002
        /*001a*/ 	.short	0x0064
        /*001c*/ 	.short	0x0082
	.zero		2


//--------------------- .nv.info                  --------------------------
	.section	.nv.info,"",@"SHT_CUDA_INFO"
	.align	4


	//----- nvinfo : EIATTR_REGCOUNT
	.align		4
        /*0000*/ 	.byte	0x04, 0x2f
        /*0002*/ 	.short	(.L_1 - .L_0)
	.align		4
.L_0:
        /*0004*/ 	.word	index@(_Z22matrixTranspose_globalPfS_i)
        /*0008*/ 	.word	0x0000000a


	//----- nvinfo : EIATTR_FRAME_SIZE
	.align		4
.L_1:
        /*000c*/ 	.byte	0x04, 0x11
        /*000e*/ 	.short	(.L_3 - .L_2)
	.align		4
.L_2:
        /*0010*/ 	.word	index@(_Z22matrixTranspose_globalPfS_i)
        /*0014*/ 	.word	0x00000000


	//----- nvinfo : EIATTR_REGCOUNT
	.align		4
.L_3:
        /*0018*/ 	.byte	0x04, 0x2f
        /*001a*/ 	.short	(.L_5 - .L_4)
	.align		4
.L_4:
        /*001c*/ 	.word	index@(_Z22matrixTranspose_sharedPfS_i)
        /*0020*/ 	.word	0x0000000c


	//----- nvinfo : EIATTR_FRAME_SIZE
	.align		4
.L_5:
        /*0024*/ 	.byte	0x04, 0x11
        /*0026*/ 	.short	(.L_7 - .L_6)
	.align		4
.L_6:
        /*0028*/ 	.word	index@(_Z22matrixTranspose_sharedPfS_i)
        /*002c*/ 	.word	0x00000000


	//----- nvinfo : EIATTR_MIN_STACK_SIZE
	.align		4
.L_7:
        /*0030*/ 	.byte	0x04, 0x12
        /*0032*/ 	.short	(.L_9 - .L_8)
	.align		4
.L_8:
        /*0034*/ 	.word	index@(_Z22matrixTranspose_sharedPfS_i)
        /*0038*/ 	.word	0x00000000


	//----- nvinfo : EIATTR_MIN_STACK_SIZE
	.align		4
.L_9:
        /*003c*/ 	.byte	0x04, 0x12
        /*003e*/ 	.short	(.L_11 - .L_10)
	.align		4
.L_10:
        /*0040*/ 	.word	index@(_Z22matrixTranspose_globalPfS_i)
        /*0044*/ 	.word	0x00000000
.L_11:


//--------------------- .nv.compat                --------------------------
	.section	.nv.compat,"",@"SHT_CUDA_COMPAT_INFO"
	.align	4
        /*0000*/ 	.byte	0x02, 0x09, 0x00, 0x00, 0x02, 0x02, 0x01, 0x00, 0x02, 0x05, 0x05, 0x00, 0x03, 0x07, 0x01, 0x01
        /*0010*/ 	.byte	0x02, 0x03, 0x00, 0x00, 0x02, 0x06, 0x01, 0x00, 0x04, 0x0b, 0x08, 0x00, 0x09, 0x00, 0x00, 0x00
        /*0020*/ 	.byte	0x00, 0x00, 0x00, 0x00


//--------------------- .nv.info._Z22matrixTranspose_sharedPfS_i --------------------------
	.section	.nv.info._Z22matrixTranspose_sharedPfS_i,"",@"SHT_CUDA_INFO"
	.sectionflags	@""
	.align	4


	//----- nvinfo : EIATTR_CUDA_API_VERSION
	.align		4
        /*0000*/ 	.byte	0x04, 0x37
        /*0002*/ 	.short	(.L_13 - .L_12)
.L_12:
        /*0004*/ 	.word	0x00000082


	//----- nvinfo : EIATTR_KPARAM_INFO
	.align		4
.L_13:
        /*0008*/ 	.byte	0x04, 0x17
        /*000a*/ 	.short	(.L_15 - .L_14)
.L_14:
        /*000c*/ 	.word	0x00000000
        /*0010*/ 	.short	0x0002
        /*0012*/ 	.short	0x0010
        /*0014*/ 	.byte	0x00, 0xf0, 0x11, 0x00


	//----- nvinfo : EIATTR_KPARAM_INFO
	.align		4
.L_15:
        /*0018*/ 	.byte	0x04, 0x17
        /*001a*/ 	.short	(.L_17 - .L_16)
.L_16:
        /*001c*/ 	.word	0x00000000
        /*0020*/ 	.short	0x0001
        /*0022*/ 	.short	0x0008
        /*0024*/ 	.byte	0x00, 0xf5, 0x21, 0x00


	//----- nvinfo : EIATTR_KPARAM_INFO
	.align		4
.L_17:
        /*0028*/ 	.byte	0x04, 0x17
        /*002a*/ 	.short	(.L_19 - .L_18)
.L_18:
        /*002c*/ 	.word	0x00000000
        /*0030*/ 	.short	0x0000
        /*0032*/ 	.short	0x0000
        /*0034*/ 	.byte	0x00, 0xf5, 0x21, 0x00


	//----- nvinfo : EIATTR_SPARSE_MMA_MASK
	.align		4
.L_19:
        /*0038*/ 	.byte	0x03, 0x50
        /*003a*/ 	.short	0x0000


	//----- nvinfo : EIATTR_MAXREG_COUNT
	.align		4
        /*003c*/ 	.byte	0x03, 0x1b
        /*003e*/ 	.short	0x00ff


	//----- nvinfo : EIATTR_NUM_BARRIERS
	.align		4
        /*0040*/ 	.byte	0x02, 0x4c
        /*0042*/ 	.byte	0x01
	.zero		1


	//----- nvinfo : EIATTR_MERCURY_ISA_VERSION
	.align		4
        /*0044*/ 	.byte	0x03, 0x5f
        /*0046*/ 	.short	0x0101


	//----- nvinfo : EIATTR_VRC_CTA_INIT_COUNT
	.align		4
        /*0048*/ 	.byte	0x02, 0x4a
	.zero		1
	.zero		1


	//----- nvinfo : EIATTR_EXIT_INSTR_OFFSETS
	.align		4
        /*004c*/ 	.byte	0x04, 0x1c
        /*004e*/ 	.short	(.L_21 - .L_20)


	//   ....[0]....
.L_20:
        /*0050*/ 	.word	0x000001a0


	//   ....[1]....
        /*0054*/ 	.word	0x00000250


	//----- nvinfo : EIATTR_CBANK_PARAM_SIZE
	.align		4
.L_21:
        /*0058*/ 	.byte	0x03, 0x19
        /*005a*/ 	.short	0x0014


	//----- nvinfo : EIATTR_PARAM_CBANK
	.align		4
        /*005c*/ 	.byte	0x04, 0x0a
        /*005e*/ 	.short	(.L_23 - .L_22)
	.align		4
.L_22:
        /*0060*/ 	.word	index@(.nv.constant0._Z22matrixTranspose_sharedPfS_i)
        /*0064*/ 	.short	0x0380
        /*0066*/ 	.short	0x0014


	//----- nvinfo : EIATTR_SW_WAR
	.align		4
.L_23:
        /*0068*/ 	.byte	0x04, 0x36
        /*006a*/ 	.short	(.L_25 - .L_24)
.L_24:
        /*006c*/ 	.word	0x00000008
.L_25:


//--------------------- .nv.info._Z22matrixTranspose_globalPfS_i --------------------------
	.section	.nv.info._Z22matrixTranspose_globalPfS_i,"",@"SHT_CUDA_INFO"
	.sectionflags	@""
	.align	4


	//----- nvinfo : EIATTR_CUDA_API_VERSION
	.align		4
        /*0000*/ 	.byte	0x04, 0x37
        /*0002*/ 	.short	(.L_27 - .L_26)
.L_26:
        /*0004*/ 	.word	0x00000082


	//----- nvinfo : EIATTR_KPARAM_INFO
	.align		4
.L_27:
        /*0008*/ 	.byte	0x04, 0x17
        /*000a*/ 	.short	(.L_29 - .L_28)
.L_28:
        /*000c*/ 	.word	0x00000000
        /*0010*/ 	.short	0x0002
        /*0012*/ 	.short	0x0010
        /*0014*/ 	.byte	0x00, 0xf0, 0x11, 0x00


	//----- nvinfo : EIATTR_KPARAM_INFO
	.align		4
.L_29:
        /*0018*/ 	.byte	0x04, 0x17
        /*001a*/ 	.short	(.L_31 - .L_30)
.L_30:
        /*001c*/ 	.word	0x00000000
        /*0020*/ 	.short	0x0001
        /*0022*/ 	.short	0x0008
        /*0024*/ 	.byte	0x00, 0xf5, 0x21, 0x00


	//----- nvinfo : EIATTR_KPARAM_INFO
	.align		4
.L_31:
        /*0028*/ 	.byte	0x04, 0x17
        /*002a*/ 	.short	(.L_33 - .L_32)
.L_32:
        /*002c*/ 	.word	0x00000000
        /*0030*/ 	.short	0x0000
        /*0032*/ 	.short	0x0000
        /*0034*/ 	.byte	0x00, 0xf5, 0x21, 0x00


	//----- nvinfo : EIATTR_SPARSE_MMA_MASK
	.align		4
.L_33:
        /*0038*/ 	.byte	0x03, 0x50
        /*003a*/ 	.short	0x0000


	//----- nvinfo : EIATTR_MAXREG_COUNT
	.align		4
        /*003c*/ 	.byte	0x03, 0x1b
        /*003e*/ 	.short	0x00ff


	//----- nvinfo : EIATTR_MERCURY_ISA_VERSION
	.align		4
        /*0040*/ 	.byte	0x03, 0x5f
        /*0042*/ 	.short	0x0101


	//----- nvinfo : EIATTR_VRC_CTA_INIT_COUNT
	.align		4
        /*0044*/ 	.byte	0x02, 0x4a
	.zero		1
	.zero		1


	//----- nvinfo : EIATTR_EXIT_INSTR_OFFSETS
	.align		4
        /*0048*/ 	.byte	0x04, 0x1c
        /*004a*/ 	.short	(.L_35 - .L_34)


	//   ....[0]....
.L_34:
        /*004c*/ 	.word	0x000000c0


	//   ....[1]....
        /*0050*/ 	.word	0x00000160


	//----- nvinfo : EIATTR_CBANK_PARAM_SIZE
	.align		4
.L_35:
        /*0054*/ 	.byte	0x03, 0x19
        /*0056*/ 	.short	0x0014


	//----- nvinfo : EIATTR_PARAM_CBANK
	.align		4
        /*0058*/ 	.byte	0x04, 0x0a
        /*005a*/ 	.short	(.L_37 - .L_36)
	.align		4
.L_36:
        /*005c*/ 	.word	index@(.nv.constant0._Z22matrixTranspose_globalPfS_i)
        /*0060*/ 	.short	0x0380
        /*0062*/ 	.short	0x0014


	//----- nvinfo : EIATTR_SW_WAR
	.align		4
.L_37:
        /*0064*/ 	.byte	0x04, 0x36
        /*0066*/ 	.short	(.L_39 - .L_38)
.L_38:
        /*0068*/ 	.word	0x00000008
.L_39:


//--------------------- .nv.callgraph             --------------------------
	.section	.nv.callgraph,"",@"SHT_CUDA_CALLGRAPH"
	.align	4
	.sectionentsize	8
	.align		4
        /*0000*/ 	.word	0x00000000
	.align		4
        /*0004*/ 	.word	0xffffffff
	.align		4
        /*0008*/ 	.word	0x00000000
	.align		4
        /*000c*/ 	.word	0xfffffffe
	.align		4
        /*0010*/ 	.word	0x00000000
	.align		4
        /*0014*/ 	.word	0xfffffffd
	.align		4
        /*0018*/ 	.word	0x00000000
	.align		4
        /*001c*/ 	.word	0xfffffffc


//--------------------- .text._Z22matrixTranspose_sharedPfS_i --------------------------
	.section	.text._Z22matrixTranspose_sharedPfS_i,"ax",@progbits
	.align	128
        .global         _Z22matrixTranspose_sharedPfS_i
        .type           _Z22matrixTranspose_sharedPfS_i,@function
        .size           _Z22matrixTranspose_sharedPfS_i,(.L_x_2 - _Z22matrixTranspose_sharedPfS_i)
        .other          _Z22matrixTranspose_sharedPfS_i,@"STO_CUDA_ENTRY STV_DEFAULT"
_Z22matrixTranspose_sharedPfS_i:
.text._Z22matrixTranspose_sharedPfS_i:
[----:B------:R-:W-:Y:S01]  /*0000*/  LDC R1, c[0x0][0x37c] ;  /* 0x0000df00ff017b82 */ /* 0x000fe20000000800 */
[----:B------:R-:W0:Y:S01]  /*0010*/  S2R R7, SR_CTAID.X ;  /* 0x0000000000077919 */ /* 0x000e220000002500 */
[----:B------:R-:W1:Y:S01]  /*0020*/  LDCU UR8, c[0x0][0x390] ;  /* 0x00007200ff0877ac */ /* 0x000e620008000800 */
[----:B------:R-:W0:Y:S01]  /*0030*/  S2R R6, SR_TID.X ;  /* 0x0000000000067919 */ /* 0x000e220000002100 */
[----:B------:R-:W2:Y:S01]  /*0040*/  LDCU.64 UR6, c[0x0][0x358] ;  /* 0x00006b00ff0677ac */ /* 0x000ea20008000a00 */
[----:B------:R-:W3:Y:S01]  /*0050*/  S2R R8, SR_TID.Y ;  /* 0x0000000000087919 */ /* 0x000ee20000002200 */
[----:B------:R-:W3:Y:S01]  /*0060*/  S2R R9, SR_CTAID.Y ;  /* 0x0000000000097919 */ /* 0x000ee20000002600 */
[----:B0-----:R-:W-:Y:S02]  /*0070*/  IMAD R0, R7, 0x10, R6 ;  /* 0x0000001007007824 */ /* 0x001fe400078e0206 */
[----:B---3--:R-:W-:-:S05]  /*0080*/  IMAD R5, R9, 0x10, R8 ;  /* 0x0000001009057824 */ /* 0x008fca00078e0208 */
[----:B------:R-:W-:-:S04]  /*0090*/  VIMNMX R2, PT, PT, R0, R5, !PT ;  /* 0x0000000500027248 */ /* 0x000fc80007fe0100 */
[----:B-1----:R-:W-:-:S13]  /*00a0*/  ISETP.GE.AND P0, PT, R2, UR8, PT ;  /* 0x0000000802007c0c */ /* 0x002fda000bf06270 */
[----:B------:R-:W0:Y:S01]  /*00b0*/  @!P0 LDC.64 R2, c[0x0][0x380] ;  /* 0x0000e000ff028b82 */ /* 0x000e220000000a00 */
[----:B------:R-:W-:-:S04]  /*00c0*/  @!P0 IMAD R5, R5, UR8, R0 ;  /* 0x0000000805058c24 */ /* 0x000fc8000f8e0200 */
[----:B0-----:R-:W-:-:S06]  /*00d0*/  @!P0 IMAD.WIDE R2, R5, 0x4, R2 ;  /* 0x0000000405028825 */ /* 0x001fcc00078e0202 */
[----:B--2---:R-:W2:Y:S01]  /*00e0*/  @!P0 LDG.E R2, desc[UR6][R2.64] ;  /* 0x0000000602028981 */ /* 0x004ea2000c1e1900 */
[----:B------:R-:W-:Y:S01]  /*00f0*/  @!P0 MOV R0, 0x400 ;  /* 0x0000040000008802 */ /* 0x000fe20000000f00 */
[----:B------:R-:W-:Y:S01]  /*0100*/  IMAD R4, R9, 0x10, R6 ;  /* 0x0000001009047824 */ /* 0x000fe200078e0206 */
[----:B------:R-:W-:Y:S01]  /*0110*/  LEA R7, R7, R8, 0x4 ;  /* 0x0000000807077211 */ /* 0x000fe200078e20ff */
[----:B------:R-:W0:Y:S02]  /*0120*/  @!P0 S2R R5, SR_CgaCtaId ;  /* 0x0000000000058919 */ /* 0x000e240000008800 */
[----:B0-----:R-:W-:Y:S02]  /*0130*/  @!P0 LEA R0, R5, R0, 0x18 ;  /* 0x0000000005008211 */ /* 0x001fe400078ec0ff */
[----:B------:R-:W-:Y:S02]  /*0140*/  VIMNMX R5, PT, PT, R4, R7, !PT ;  /* 0x0000000704057248 */ /* 0x000fe40007fe0100 */
[----:B------:R-:W-:-:S02]  /*0150*/  @!P0 LEA R0, R8, R0, 0x6 ;  /* 0x0000000008008211 */ /* 0x000fc400078e30ff */
[----:B------:R-:W-:-:S03]  /*0160*/  ISETP.GE.AND P1, PT, R5, UR8, PT ;  /* 0x0000000805007c0c */ /* 0x000fc6000bf26270 */
[----:B------:R-:W-:-:S05]  /*0170*/  @!P0 IMAD R5, R6, 0x4, R0 ;  /* 0x0000000406058824 */ /* 0x000fca00078e0200 */
[----:B--2---:R0:W-:Y:S01]  /*0180*/  @!P0 STS [R5], R2 ;  /* 0x0000000205008388 */ /* 0x0041e20000000800 */
[----:B------:R-:W-:Y:S06]  /*0190*/  BAR.SYNC.DEFER_BLOCKING 0x0 ;  /* 0x0000000000007b1d */ /* 0x000fec0000010000 */
[----:B------:R-:W-:Y:S05]  /*01a0*/  @P1 EXIT ;  /* 0x000000000000194d */ /* 0x000fea0003800000 */
[----:B------:R-:W1:Y:S01]  /*01b0*/  S2UR UR5, SR_CgaCtaId ;  /* 0x00000000000579c3 */ /* 0x000e620000008800 */
[----:B------:R-:W-:Y:S01]  /*01c0*/  UMOV UR4, 0x400 ;  /* 0x0000040000047882 */ /* 0x000fe20000000000 */
[----:B------:R-:W-:-:S06]  /*01d0*/  IMAD R7, R7, UR8, R4 ;  /* 0x0000000807077c24 */ /* 0x000fcc000f8e0204 */
[----:B0-----:R-:W0:Y:S01]  /*01e0*/  LDC.64 R2, c[0x0][0x388] ;  /* 0x0000e200ff027b82 */ /* 0x001e220000000a00 */
[----:B-1----:R-:W-:-:S06]  /*01f0*/  ULEA UR4, UR5, UR4, 0x18 ;  /* 0x0000000405047291 */ /* 0x002fcc000f8ec0ff */
[----:B------:R-:W-:Y:S01]  /*0200*/  LEA R0, R6, UR4, 0x6 ;  /* 0x0000000406007c11 */ /* 0x000fe2000f8e30ff */
[----:B0-----:R-:W-:-:S03]  /*0210*/  IMAD.WIDE R2, R7, 0x4, R2 ;  /* 0x0000000407027825 */ /* 0x001fc600078e0202 */
[----:B------:R-:W-:-:S05]  /*0220*/  LEA R0, R8, R0, 0x2 ;  /* 0x0000000008007211 */ /* 0x000fca00078e10ff */
[----:B------:R-:W0:Y:S04]  /*0230*/  LDS R5, [R0] ;  /* 0x0000000000057984 */ /* 0x000e280000000800 */
[----:B0-----:R-:W-:Y:S01]  /*0240*/  STG.E desc[UR6][R2.64], R5 ;  /* 0x0000000502007986 */ /* 0x001fe2000c101906 */
[----:B------:R-:W-:Y:S05]  /*0250*/  EXIT ;  /* 0x000000000000794d */ /* 0x000fea0003800000 */
.L_x_0:
[----:B------:R-:W-:-:S00]  /*0260*/  BRA `(.L_x_0) ;  /* 0xfffffffc00fc7947 */ /* 0x000fc0000383ffff */
[----:B------:R-:W-:-:S00]  /*0270*/  NOP ;  /* 0x0000000000007918 */ /* 0x000fc00000000000 */
        /* <DEDUP_REMOVED lines=8> */
.L_x_2:


//--------------------- .text._Z22matrixTranspose_globalPfS_i --------------------------
	.section	.text._Z22matrixTranspose_globalPfS_i,"ax",@progbits
	.align	128
        .global         _Z22matrixTranspose_globalPfS_i
        .type           _Z22matrixTranspose_globalPfS_i,@function
        .size           _Z22matrixTranspose_globalPfS_i,(.L_x_3 - _Z22matrixTranspose_globalPfS_i)
        .other          _Z22matrixTranspose_globalPfS_i,@"STO_CUDA_ENTRY STV_DEFAULT"
_Z22matrixTranspose_globalPfS_i:
.text._Z22matrixTranspose_globalPfS_i:
[----:B------:R-:W-:Y:S01]  /*0000*/  LDC R1, c[0x0][0x37c] ;  /* 0x0000df00ff017b82 */ /* 0x000fe20000000800 */
[----:B------:R-:W0:Y:S07]  /*0010*/  S2R R3, SR_TID.X ;  /* 0x0000000000037919 */ /* 0x000e2e0000002100 */
[----:B------:R-:W0:Y:S01]  /*0020*/  LDC R0, c[0x0][0x360] ;  /* 0x0000d800ff007b82 */ /* 0x000e220000000800 */
[----:B------:R-:W1:Y:S01]  /*0030*/  LDCU UR6, c[0x0][0x390] ;  /* 0x00007200ff0677ac */ /* 0x000e620008000800 */
[----:B------:R-:W2:Y:S06]  /*0040*/  S2R R2, SR_TID.Y ;  /* 0x0000000000027919 */ /* 0x000eac0000002200 */
[----:B------:R-:W0:Y:S08]  /*0050*/  S2UR UR4, SR_CTAID.X ;  /* 0x00000000000479c3 */ /* 0x000e300000002500 */
[----:B------:R-:W2:Y:S08]  /*0060*/  S2UR UR5, SR_CTAID.Y ;  /* 0x00000000000579c3 */ /* 0x000eb00000002600 */
[----:B------:R-:W2:Y:S01]  /*0070*/  LDC R7, c[0x0][0x364] ;  /* 0x0000d900ff077b82 */ /* 0x000ea20000000800 */
[----:B0-----:R-:W-:-:S02]  /*0080*/  IMAD R0, R0, UR4, R3 ;  /* 0x0000000400007c24 */ /* 0x001fc4000f8e0203 */
[----:B--2---:R-:W-:-:S05]  /*0090*/  IMAD R7, R7, UR5, R2 ;  /* 0x0000000507077c24 */ /* 0x004fca000f8e0202 */
[----:B------:R-:W-:-:S04]  /*00a0*/  VIMNMX R2, PT, PT, R0, R7, !PT ;  /* 0x0000000700027248 */ /* 0x000fc80007fe0100 */
[----:B-1----:R-:W-:-:S13]  /*00b0*/  ISETP.GE.AND P0, PT, R2, UR6, PT ;  /* 0x0000000602007c0c */ /* 0x002fda000bf06270 */
[----:B------:R-:W-:Y:S05]  /*00c0*/  @P0 EXIT ;  /* 0x000000000000094d */ /* 0x000fea0003800000 */
[----:B------:R-:W0:Y:S01]  /*00d0*/  LDC.64 R2, c[0x0][0x380] ;  /* 0x0000e000ff027b82 */ /* 0x000e220000000a00 */
[----:B------:R-:W1:Y:S01]  /*00e0*/  LDCU.64 UR4, c[0x0][0x358] ;  /* 0x00006b00ff0477ac */ /* 0x000e620008000a00 */
[----:B------:R-:W-:-:S04]  /*00f0*/  IMAD R5, R0, UR6, R7 ;  /* 0x0000000600057c24 */ /* 0x000fc8000f8e0207 */
[----:B0-----:R-:W-:Y:S02]  /*0100*/  IMAD.WIDE R2, R5, 0x4, R2 ;  /* 0x0000000405027825 */ /* 0x001fe400078e0202 */
[----:B------:R-:W0:Y:S04]  /*0110*/  LDC.64 R4, c[0x0][0x388] ;  /* 0x0000e200ff047b82 */ /* 0x000e280000000a00 */
[----:B-1----:R-:W2:Y:S01]  /*0120*/  LDG.E R3, desc[UR4][R2.64] ;  /* 0x0000000402037981 */ /* 0x002ea2000c1e1900 */
[----:B------:R-:W-:-:S04]  /*0130*/  IMAD R7, R7, UR6, R0 ;  /* 0x0000000607077c24 */ /* 0x000fc8000f8e0200 */
[----:B0-----:R-:W-:-:S05]  /*0140*/  IMAD.WIDE R4, R7, 0x4, R4 ;  /* 0x0000000407047825 */ /* 0x001fca00078e0204 */
[----:B--2---:R-:W-:Y:S01]  /*0150*/  STG.E desc[UR4][R4.64], R3 ;  /* 0x0000000304007986 */ /* 0x004fe2000c101904 */
[----:B------:R-:W-:Y:S05]  /*0160*/  EXIT ;  /* 0x000000000000794d */ /* 0x000fea0003800000 */
.L_x_1:
        /* <DEDUP_REMOVED lines=9> */
.L_x_3:


//--------------------- .nv.shared._Z22matrixTranspose_sharedPfS_i --------------------------
	.section	.nv.shared._Z22matrixTranspose_sharedPfS_i,"aw",@nobits
	.sectionflags	@""
	.align	4
.nv.shared._Z22matrixTranspose_sharedPfS_i:
	.zero		2048


//--------------------- .nv.shared.reserved.0     --------------------------
	.section	.nv.shared.reserved.0,"aw",@nobits
	.weak		__nv_reservedSMEM_offset_0_alias
	.size		__nv_reservedSMEM_offset_0_alias, 0, 64
	.other		__nv_reservedSMEM_offset_0_alias,@"STO_CUDA_RESERVED_SHARED STV_DEFAULT"
__nv_reservedSMEM_offset_0_alias:
	.zero		0
	.zero		64


//--------------------- .nv.constant0._Z22matrixTranspose_sharedPfS_i --------------------------
	.section	.nv.constant0._Z22matrixTranspose_sharedPfS_i,"a",@progbits
	.sectionflags	@""
	.align	4
.nv.constant0._Z22matrixTranspose_sharedPfS_i:
	.zero		916


//--------------------- .nv.constant0._Z22matrixTranspose_globalPfS_i --------------------------
	.section	.nv.constant0._Z22matrixTranspose_globalPfS_i,"a",@progbits
	.sectionflags	@""
	.align	4
.nv.constant0._Z22matrixTranspose_globalPfS_i:
	.zero		916


//--------------------- SYMBOLS --------------------------

	.type		.nv.reservedSmem.offset0,@object
	.size		.nv.reservedSmem.offset0,0x4
	.type		.nv.reservedSmem.cap,@object
	.size		.nv.reservedSmem.cap,0x4
